//
// Generated by NVIDIA NVVM Compiler
//
// Compiler Build ID: CL-36424714
// Cuda compilation tools, release 13.0, V13.0.88
// Based on NVVM 20.0.0
//

.version 9.0
.target sm_100
.address_size 64

	// .globl	_ZN3cub18CUB_300001_SM_10006detail11EmptyKernelIvEEvv
.global .align 1 .b8 _ZN41_INTERNAL_d82a76cb_4_k_cu_bd8b74aa_1519454cuda3std3__45__cpo5beginE[1];
.global .align 1 .b8 _ZN41_INTERNAL_d82a76cb_4_k_cu_bd8b74aa_1519454cuda3std3__45__cpo3endE[1];
.global .align 1 .b8 _ZN41_INTERNAL_d82a76cb_4_k_cu_bd8b74aa_1519454cuda3std3__45__cpo6cbeginE[1];
.global .align 1 .b8 _ZN41_INTERNAL_d82a76cb_4_k_cu_bd8b74aa_1519454cuda3std3__45__cpo4cendE[1];
.global .align 1 .b8 _ZN41_INTERNAL_d82a76cb_4_k_cu_bd8b74aa_1519454cuda3std3__45__cpo6rbeginE[1];
.global .align 1 .b8 _ZN41_INTERNAL_d82a76cb_4_k_cu_bd8b74aa_1519454cuda3std3__45__cpo4rendE[1];
.global .align 1 .b8 _ZN41_INTERNAL_d82a76cb_4_k_cu_bd8b74aa_1519454cuda3std3__45__cpo7crbeginE[1];
.global .align 1 .b8 _ZN41_INTERNAL_d82a76cb_4_k_cu_bd8b74aa_1519454cuda3std3__45__cpo5crendE[1];
.global .align 1 .b8 _ZN41_INTERNAL_d82a76cb_4_k_cu_bd8b74aa_1519454cuda3std3__443_GLOBAL__N__d82a76cb_4_k_cu_bd8b74aa_1519456ignoreE[1];
.global .align 1 .b8 _ZN41_INTERNAL_d82a76cb_4_k_cu_bd8b74aa_1519454cuda3std3__419piecewise_constructE[1];
.global .align 1 .b8 _ZN41_INTERNAL_d82a76cb_4_k_cu_bd8b74aa_1519454cuda3std3__48in_placeE[1];
.global .align 1 .b8 _ZN41_INTERNAL_d82a76cb_4_k_cu_bd8b74aa_1519454cuda3std3__420unreachable_sentinelE[1];
.global .align 1 .b8 _ZN41_INTERNAL_d82a76cb_4_k_cu_bd8b74aa_1519454cuda3std3__47nulloptE[1];
.global .align 1 .b8 _ZN41_INTERNAL_d82a76cb_4_k_cu_bd8b74aa_1519454cuda3std3__48unexpectE[1];
.global .align 1 .b8 _ZN41_INTERNAL_d82a76cb_4_k_cu_bd8b74aa_1519454cuda3std6ranges3__45__cpo4swapE[1];
.global .align 1 .b8 _ZN41_INTERNAL_d82a76cb_4_k_cu_bd8b74aa_1519454cuda3std6ranges3__45__cpo9iter_moveE[1];
.global .align 1 .b8 _ZN41_INTERNAL_d82a76cb_4_k_cu_bd8b74aa_1519454cuda3std6ranges3__45__cpo5beginE[1];
.global .align 1 .b8 _ZN41_INTERNAL_d82a76cb_4_k_cu_bd8b74aa_1519454cuda3std6ranges3__45__cpo3endE[1];
.global .align 1 .b8 _ZN41_INTERNAL_d82a76cb_4_k_cu_bd8b74aa_1519454cuda3std6ranges3__45__cpo6cbeginE[1];
.global .align 1 .b8 _ZN41_INTERNAL_d82a76cb_4_k_cu_bd8b74aa_1519454cuda3std6ranges3__45__cpo4cendE[1];
.global .align 1 .b8 _ZN41_INTERNAL_d82a76cb_4_k_cu_bd8b74aa_1519454cuda3std6ranges3__45__cpo7advanceE[1];
.global .align 1 .b8 _ZN41_INTERNAL_d82a76cb_4_k_cu_bd8b74aa_1519454cuda3std6ranges3__45__cpo9iter_swapE[1];
.global .align 1 .b8 _ZN41_INTERNAL_d82a76cb_4_k_cu_bd8b74aa_1519454cuda3std6ranges3__45__cpo4nextE[1];
.global .align 1 .b8 _ZN41_INTERNAL_d82a76cb_4_k_cu_bd8b74aa_1519454cuda3std6ranges3__45__cpo4prevE[1];
.global .align 1 .b8 _ZN41_INTERNAL_d82a76cb_4_k_cu_bd8b74aa_1519454cuda3std6ranges3__45__cpo4dataE[1];
.global .align 1 .b8 _ZN41_INTERNAL_d82a76cb_4_k_cu_bd8b74aa_1519454cuda3std6ranges3__45__cpo5cdataE[1];
.global .align 1 .b8 _ZN41_INTERNAL_d82a76cb_4_k_cu_bd8b74aa_1519454cuda3std6ranges3__45__cpo4sizeE[1];
.global .align 1 .b8 _ZN41_INTERNAL_d82a76cb_4_k_cu_bd8b74aa_1519454cuda3std6ranges3__45__cpo5ssizeE[1];
.global .align 1 .b8 _ZN41_INTERNAL_d82a76cb_4_k_cu_bd8b74aa_1519454cuda3std6ranges3__45__cpo8distanceE[1];
.global .align 1 .b8 _ZN41_INTERNAL_d82a76cb_4_k_cu_bd8b74aa_1519456thrust24THRUST_300001_SM_1000_NS6system6detail10sequential3seqE[1];
.global .align 1 .b8 _ZN41_INTERNAL_d82a76cb_4_k_cu_bd8b74aa_1519456thrust24THRUST_300001_SM_1000_NS12placeholders2_1E[1];
.global .align 1 .b8 _ZN41_INTERNAL_d82a76cb_4_k_cu_bd8b74aa_1519456thrust24THRUST_300001_SM_1000_NS12placeholders2_2E[1];
.global .align 1 .b8 _ZN41_INTERNAL_d82a76cb_4_k_cu_bd8b74aa_1519456thrust24THRUST_300001_SM_1000_NS12placeholders2_3E[1];
.global .align 1 .b8 _ZN41_INTERNAL_d82a76cb_4_k_cu_bd8b74aa_1519456thrust24THRUST_300001_SM_1000_NS12placeholders2_4E[1];
.global .align 1 .b8 _ZN41_INTERNAL_d82a76cb_4_k_cu_bd8b74aa_1519456thrust24THRUST_300001_SM_1000_NS12placeholders2_5E[1];
.global .align 1 .b8 _ZN41_INTERNAL_d82a76cb_4_k_cu_bd8b74aa_1519456thrust24THRUST_300001_SM_1000_NS12placeholders2_6E[1];
.global .align 1 .b8 _ZN41_INTERNAL_d82a76cb_4_k_cu_bd8b74aa_1519456thrust24THRUST_300001_SM_1000_NS12placeholders2_7E[1];
.global .align 1 .b8 _ZN41_INTERNAL_d82a76cb_4_k_cu_bd8b74aa_1519456thrust24THRUST_300001_SM_1000_NS12placeholders2_8E[1];
.global .align 1 .b8 _ZN41_INTERNAL_d82a76cb_4_k_cu_bd8b74aa_1519456thrust24THRUST_300001_SM_1000_NS12placeholders2_9E[1];
.global .align 1 .b8 _ZN41_INTERNAL_d82a76cb_4_k_cu_bd8b74aa_1519456thrust24THRUST_300001_SM_1000_NS12placeholders3_10E[1];

.visible .entry _ZN3cub18CUB_300001_SM_10006detail11EmptyKernelIvEEvv()
{


	ret;

}


// ===== COMPILED SASS (sm_100) =====

	.target	sm_100

	.elftype	@"ET_EXEC"


//--------------------- .note.nv.tkinfo           --------------------------
	.section	.note.nv.tkinfo,"",@"SHT_NOTE"
	.sectionflags	@"SHF_NOTE_NV_TKINFO"
	.tkinfo
        /*0018*/ 	.word	0x00000002
        /*0030*/ 	.string	""
        /*0030*/ 	.string	"ptxas"
        /*0030*/ 	.string	"Cuda compilation tools, release 13.0, V13.0.88"
        /*0030*/ 	.string	"Build cuda_13.0.r13.0/compiler.36424714_0"
        /*0030*/ 	.string	"-arch sm_100 -m 64 "



//--------------------- .note.nv.cuinfo           --------------------------
	.section	.note.nv.cuinfo,"",@"SHT_NOTE"
	.sectionflags	@"SHF_NOTE_NV_CUINFO"
        /*0018*/ 	.short	0x0002
        /*001a*/ 	.short	0x0064
        /*001c*/ 	.short	0x0082
	.zero		2


//--------------------- .nv.info                  --------------------------
	.section	.nv.info,"",@"SHT_CUDA_INFO"
	.align	4


	//----- nvinfo : EIATTR_REGCOUNT
	.align		4
        /*0000*/ 	.byte	0x04, 0x2f
        /*0002*/ 	.short	(.L_41 - .L_40)
	.align		4
.L_40:
        /*0004*/ 	.word	index@(_ZN3cub18CUB_300001_SM_10006detail11EmptyKernelIvEEvv)
        /*0008*/ 	.word	0x00000004


	//----- nvinfo : EIATTR_FRAME_SIZE
	.align		4
.L_41:
        /*000c*/ 	.byte	0x04, 0x11
        /*000e*/ 	.short	(.L_43 - .L_42)
	.align		4
.L_42:
        /*0010*/ 	.word	index@(_ZN3cub18CUB_300001_SM_10006detail11EmptyKernelIvEEvv)
        /*0014*/ 	.word	0x00000000


	//----- nvinfo : EIATTR_MIN_STACK_SIZE
	.align		4
.L_43:
        /*0018*/ 	.byte	0x04, 0x12
        /*001a*/ 	.short	(.L_45 - .L_44)
	.align		4
.L_44:
        /*001c*/ 	.word	index@(_ZN3cub18CUB_300001_SM_10006detail11EmptyKernelIvEEvv)
        /*0020*/ 	.word	0x00000000
.L_45:


//--------------------- .nv.compat                --------------------------
	.section	.nv.compat,"",@"SHT_CUDA_COMPAT_INFO"
	.align	4
        /*0000*/ 	.byte	0x02, 0x09, 0x00, 0x00, 0x02, 0x02, 0x01, 0x00, 0x02, 0x05, 0x05, 0x00, 0x03, 0x07, 0x01, 0x01
        /*0010*/ 	.byte	0x02, 0x03, 0x00, 0x00, 0x02, 0x06, 0x01, 0x00, 0x04, 0x0b, 0x08, 0x00, 0x09, 0x00, 0x00, 0x00
        /*0020*/ 	.byte	0x00, 0x00, 0x00, 0x00


//--------------------- .nv.info._ZN3cub18CUB_300001_SM_10006detail11EmptyKernelIvEEvv --------------------------
	.section	.nv.info._ZN3cub18CUB_300001_SM_10006detail11EmptyKernelIvEEvv,"",@"SHT_CUDA_INFO"
	.sectionflags	@""
	.align	4


	//----- nvinfo : EIATTR_CUDA_API_VERSION
	.align		4
        /*0000*/ 	.byte	0x04, 0x37
        /*0002*/ 	.short	(.L_47 - .L_46)
.L_46:
        /*0004*/ 	.word	0x00000082


	//----- nvinfo : EIATTR_SPARSE_MMA_MASK
	.align		4
.L_47:
        /*0008*/ 	.byte	0x03, 0x50
        /*000a*/ 	.short	0x0000


	//----- nvinfo : EIATTR_MAXREG_COUNT
	.align		4
        /*000c*/ 	.byte	0x03, 0x1b
        /*000e*/ 	.short	0x00ff


	//----- nvinfo : EIATTR_MERCURY_ISA_VERSION
	.align		4
        /*0010*/ 	.byte	0x03, 0x5f
        /*0012*/ 	.short	0x0101


	//----- nvinfo : EIATTR_VRC_CTA_INIT_COUNT
	.align		4
        /*0014*/ 	.byte	0x02, 0x4a
	.zero		1
	.zero		1


	//----- nvinfo : EIATTR_EXIT_INSTR_OFFSETS
	.align		4
        /*0018*/ 	.byte	0x04, 0x1c
        /*001a*/ 	.short	(.L_49 - .L_48)


	//   ....[0]....
.L_48:
        /*001c*/ 	.word	0x00000010


	//----- nvinfo : EIATTR_SW_WAR
	.align		4
.L_49:
        /*0020*/ 	.byte	0x04, 0x36
        /*0022*/ 	.short	(.L_51 - .L_50)
.L_50:
        /*0024*/ 	.word	0x00000008
.L_51:


//--------------------- .nv.callgraph             --------------------------
	.section	.nv.callgraph,"",@"SHT_CUDA_CALLGRAPH"
	.align	4
	.sectionentsize	8
	.align		4
        /*0000*/ 	.word	0x00000000
	.align		4
        /*0004*/ 	.word	0xffffffff
	.align		4
        /*0008*/ 	.word	0x00000000
	.align		4
        /*000c*/ 	.word	0xfffffffe
	.align		4
        /*0010*/ 	.word	0x00000000
	.align		4
        /*0014*/ 	.word	0xfffffffd
	.align		4
        /*0018*/ 	.word	0x00000000
	.align		4
        /*001c*/ 	.word	0xfffffffc


//--------------------- .nv.constant4             --------------------------
	.section	.nv.constant4,"a",@progbits
	.align	8
	.align		8
.nv.constant4:
        /*0000*/ 	.dword	_ZN41_INTERNAL_d82a76cb_4_k_cu_bd8b74aa_1521674cuda3std3__45__cpo5beginE
	.align		8
        /*0008*/ 	.dword	_ZN41_INTERNAL_d82a76cb_4_k_cu_bd8b74aa_1521674cuda3std3__45__cpo3endE
	.align		8
        /*0010*/ 	.dword	_ZN41_INTERNAL_d82a76cb_4_k_cu_bd8b74aa_1521674cuda3std3__45__cpo6cbeginE
	.align		8
        /*0018*/ 	.dword	_ZN41_INTERNAL_d82a76cb_4_k_cu_bd8b74aa_1521674cuda3std3__45__cpo4cendE
	.align		8
        /*0020*/ 	.dword	_ZN41_INTERNAL_d82a76cb_4_k_cu_bd8b74aa_1521674cuda3std3__45__cpo6rbeginE
	.align		8
        /*0028*/ 	.dword	_ZN41_INTERNAL_d82a76cb_4_k_cu_bd8b74aa_1521674cuda3std3__45__cpo4rendE
	.align		8
        /*0030*/ 	.dword	_ZN41_INTERNAL_d82a76cb_4_k_cu_bd8b74aa_1521674cuda3std3__45__cpo7crbeginE
	.align		8
        /*0038*/ 	.dword	_ZN41_INTERNAL_d82a76cb_4_k_cu_bd8b74aa_1521674cuda3std3__45__cpo5crendE
	.align		8
        /*0040*/ 	.dword	_ZN41_INTERNAL_d82a76cb_4_k_cu_bd8b74aa_1521674cuda3std3__443_GLOBAL__N__d82a76cb_4_k_cu_bd8b74aa_1521676ignoreE
	.align		8
        /*0048*/ 	.dword	_ZN41_INTERNAL_d82a76cb_4_k_cu_bd8b74aa_1521674cuda3std3__419piecewise_constructE
	.align		8
        /*0050*/ 	.dword	_ZN41_INTERNAL_d82a76cb_4_k_cu_bd8b74aa_1521674cuda3std3__48in_placeE
	.align		8
        /*0058*/ 	.dword	_ZN41_INTERNAL_d82a76cb_4_k_cu_bd8b74aa_1521674cuda3std3__420unreachable_sentinelE
	.align		8
        /*0060*/ 	.dword	_ZN41_INTERNAL_d82a76cb_4_k_cu_bd8b74aa_1521674cuda3std3__47nulloptE
	.align		8
        /*0068*/ 	.dword	_ZN41_INTERNAL_d82a76cb_4_k_cu_bd8b74aa_1521674cuda3std3__48unexpectE
	.align		8
        /*0070*/ 	.dword	_ZN41_INTERNAL_d82a76cb_4_k_cu_bd8b74aa_1521674cuda3std6ranges3__45__cpo4swapE
	.align		8
        /*0078*/ 	.dword	_ZN41_INTERNAL_d82a76cb_4_k_cu_bd8b74aa_1521674cuda3std6ranges3__45__cpo9iter_moveE
	.align		8
        /*0080*/ 	.dword	_ZN41_INTERNAL_d82a76cb_4_k_cu_bd8b74aa_1521674cuda3std6ranges3__45__cpo5beginE
	.align		8
        /*0088*/ 	.dword	_ZN41_INTERNAL_d82a76cb_4_k_cu_bd8b74aa_1521674cuda3std6ranges3__45__cpo3endE
	.align		8
        /*0090*/ 	.dword	_ZN41_INTERNAL_d82a76cb_4_k_cu_bd8b74aa_1521674cuda3std6ranges3__45__cpo6cbeginE
	.align		8
        /*0098*/ 	.dword	_ZN41_INTERNAL_d82a76cb_4_k_cu_bd8b74aa_1521674cuda3std6ranges3__45__cpo4cendE
	.align		8
        /*00a0*/ 	.dword	_ZN41_INTERNAL_d82a76cb_4_k_cu_bd8b74aa_1521674cuda3std6ranges3__45__cpo7advanceE
	.align		8
        /*00a8*/ 	.dword	_ZN41_INTERNAL_d82a76cb_4_k_cu_bd8b74aa_1521674cuda3std6ranges3__45__cpo9iter_swapE
	.align		8
        /*00b0*/ 	.dword	_ZN41_INTERNAL_d82a76cb_4_k_cu_bd8b74aa_1521674cuda3std6ranges3__45__cpo4nextE
	.align		8
        /*00b8*/ 	.dword	_ZN41_INTERNAL_d82a76cb_4_k_cu_bd8b74aa_1521674cuda3std6ranges3__45__cpo4prevE
	.align		8
        /*00c0*/ 	.dword	_ZN41_INTERNAL_d82a76cb_4_k_cu_bd8b74aa_1521674cuda3std6ranges3__45__cpo4dataE
	.align		8
        /*00c8*/ 	.dword	_ZN41_INTERNAL_d82a76cb_4_k_cu_bd8b74aa_1521674cuda3std6ranges3__45__cpo5cdataE
	.align		8
        /*00d0*/ 	.dword	_ZN41_INTERNAL_d82a76cb_4_k_cu_bd8b74aa_1521674cuda3std6ranges3__45__cpo4sizeE
	.align		8
        /*00d8*/ 	.dword	_ZN41_INTERNAL_d82a76cb_4_k_cu_bd8b74aa_1521674cuda3std6ranges3__45__cpo5ssizeE
	.align		8
        /*00e0*/ 	.dword	_ZN41_INTERNAL_d82a76cb_4_k_cu_bd8b74aa_1521674cuda3std6ranges3__45__cpo8distanceE
	.align		8
        /*00e8*/ 	.dword	_ZN41_INTERNAL_d82a76cb_4_k_cu_bd8b74aa_1521676thrust24THRUST_300001_SM_1000_NS6system6detail10sequential3seqE
	.align		8
        /*00f0*/ 	.dword	_ZN41_INTERNAL_d82a76cb_4_k_cu_bd8b74aa_1521676thrust24THRUST_300001_SM_1000_NS12placeholders2_1E
	.align		8
        /*00f8*/ 	.dword	_ZN41_INTERNAL_d82a76cb_4_k_cu_bd8b74aa_1521676thrust24THRUST_300001_SM_1000_NS12placeholders2_2E
	.align		8
        /*0100*/ 	.dword	_ZN41_INTERNAL_d82a76cb_4_k_cu_bd8b74aa_1521676thrust24THRUST_300001_SM_1000_NS12placeholders2_3E
	.align		8
        /*0108*/ 	.dword	_ZN41_INTERNAL_d82a76cb_4_k_cu_bd8b74aa_1521676thrust24THRUST_300001_SM_1000_NS12placeholders2_4E
	.align		8
        /*0110*/ 	.dword	_ZN41_INTERNAL_d82a76cb_4_k_cu_bd8b74aa_1521676thrust24THRUST_300001_SM_1000_NS12placeholders2_5E
	.align		8
        /*0118*/ 	.dword	_ZN41_INTERNAL_d82a76cb_4_k_cu_bd8b74aa_1521676thrust24THRUST_300001_SM_1000_NS12placeholders2_6E
	.align		8
        /*0120*/ 	.dword	_ZN41_INTERNAL_d82a76cb_4_k_cu_bd8b74aa_1521676thrust24THRUST_300001_SM_1000_NS12placeholders2_7E
	.align		8
        /*0128*/ 	.dword	_ZN41_INTERNAL_d82a76cb_4_k_cu_bd8b74aa_1521676thrust24THRUST_300001_SM_1000_NS12placeholders2_8E
	.align		8
        /*0130*/ 	.dword	_ZN41_INTERNAL_d82a76cb_4_k_cu_bd8b74aa_1521676thrust24THRUST_300001_SM_1000_NS12placeholders2_9E
	.align		8
        /*0138*/ 	.dword	_ZN41_INTERNAL_d82a76cb_4_k_cu_bd8b74aa_1521676thrust24THRUST_300001_SM_1000_NS12placeholders3_10E


//--------------------- .text._ZN3cub18CUB_300001_SM_10006detail11EmptyKernelIvEEvv --------------------------
	.section	.text._ZN3cub18CUB_300001_SM_10006detail11EmptyKernelIvEEvv,"ax",@progbits
	.align	128
        .global         _ZN3cub18CUB_300001_SM_10006detail11EmptyKernelIvEEvv
        .type           _ZN3cub18CUB_300001_SM_10006detail11EmptyKernelIvEEvv,@function
        .size           _ZN3cub18CUB_300001_SM_10006detail11EmptyKernelIvEEvv,(.L_x_1 - _ZN3cub18CUB_300001_SM_10006detail11EmptyKernelIvEEvv)
        .other          _ZN3cub18CUB_300001_SM_10006detail11EmptyKernelIvEEvv,@"STO_CUDA_ENTRY STV_DEFAULT"
_ZN3cub18CUB_300001_SM_10006detail11EmptyKernelIvEEvv:
.text._ZN3cub18CUB_300001_SM_10006detail11EmptyKernelIvEEvv:
[----:B------:R-:W-:Y:S01]  /*0000*/  LDC R1, c[0x0][0x37c] ;  /* 0x0000df00ff017b82 */ /* 0x000fe20000000800 */
[----:B------:R-:W-:Y:S05]  /*0010*/  EXIT ;  /* 0x000000000000794d */ /* 0x000fea0003800000 */
.L_x_0:
[----:B------:R-:W-:-:S00]  /*0020*/  BRA `(.L_x_0) ;  /* 0xfffffffc00fc7947 */ /* 0x000fc0000383ffff */
[----:B------:R-:W-:-:S00]  /*0030*/  NOP ;  /* 0x0000000000007918 */ /* 0x000fc00000000000 */
        /* <DEDUP_REMOVED lines=12> */
.L_x_1:


//--------------------- .nv.shared.reserved.0     --------------------------
	.section	.nv.shared.reserved.0,"aw",@nobits
	.weak		__nv_reservedSMEM_offset_0_alias
	.size		__nv_reservedSMEM_offset_0_alias, 0, 64
	.other		__nv_reservedSMEM_offset_0_alias,@"STO_CUDA_RESERVED_SHARED STV_DEFAULT"
__nv_reservedSMEM_offset_0_alias:
	.zero		0
	.zero		64


//--------------------- .nv.global                --------------------------
	.section	.nv.global,"aw",@nobits
.nv.global:
	.type		_ZN41_INTERNAL_d82a76cb_4_k_cu_bd8b74aa_1521676thrust24THRUST_300001_SM_1000_NS12placeholders2_5E,@object
	.size		_ZN41_INTERNAL_d82a76cb_4_k_cu_bd8b74aa_1521676thrust24THRUST_300001_SM_1000_NS12placeholders2_5E,(_ZN41_INTERNAL_d82a76cb_4_k_cu_bd8b74aa_1521674cuda3std3__45__cpo6cbeginE - _ZN41_INTERNAL_d82a76cb_4_k_cu_bd8b74aa_1521676thrust24THRUST_300001_SM_1000_NS12placeholders2_5E)
_ZN41_INTERNAL_d82a76cb_4_k_cu_bd8b74aa_1521676thrust24THRUST_300001_SM_1000_NS12placeholders2_5E:
	.zero		1
	.type		_ZN41_INTERNAL_d82a76cb_4_k_cu_bd8b74aa_1521674cuda3std3__45__cpo6cbeginE,@object
	.size		_ZN41_INTERNAL_d82a76cb_4_k_cu_bd8b74aa_1521674cuda3std3__45__cpo6cbeginE,(_ZN41_INTERNAL_d82a76cb_4_k_cu_bd8b74aa_1521674cuda3std6ranges3__45__cpo6cbeginE - _ZN41_INTERNAL_d82a76cb_4_k_cu_bd8b74aa_1521674cuda3std3__45__cpo6cbeginE)
_ZN41_INTERNAL_d82a76cb_4_k_cu_bd8b74aa_1521674cuda3std3__45__cpo6cbeginE:
	.zero		1
	.type		_ZN41_INTERNAL_d82a76cb_4_k_cu_bd8b74aa_1521674cuda3std6ranges3__45__cpo6cbeginE,@object
	.size		_ZN41_INTERNAL_d82a76cb_4_k_cu_bd8b74aa_1521674cuda3std6ranges3__45__cpo6cbeginE,(_ZN41_INTERNAL_d82a76cb_4_k_cu_bd8b74aa_1521674cuda3std3__48in_placeE - _ZN41_INTERNAL_d82a76cb_4_k_cu_bd8b74aa_1521674cuda3std6ranges3__45__cpo6cbeginE)
_ZN41_INTERNAL_d82a76cb_4_k_cu_bd8b74aa_1521674cuda3std6ranges3__45__cpo6cbeginE:
	.zero		1
	.type		_ZN41_INTERNAL_d82a76cb_4_k_cu_bd8b74aa_1521674cuda3std3__48in_placeE,@object
	.size		_ZN41_INTERNAL_d82a76cb_4_k_cu_bd8b74aa_1521674cuda3std3__48in_placeE,(_ZN41_INTERNAL_d82a76cb_4_k_cu_bd8b74aa_1521674cuda3std6ranges3__45__cpo4sizeE - _ZN41_INTERNAL_d82a76cb_4_k_cu_bd8b74aa_1521674cuda3std3__48in_placeE)
_ZN41_INTERNAL_d82a76cb_4_k_cu_bd8b74aa_1521674cuda3std3__48in_placeE:
	.zero		1
	.type		_ZN41_INTERNAL_d82a76cb_4_k_cu_bd8b74aa_1521674cuda3std6ranges3__45__cpo4sizeE,@object
	.size		_ZN41_INTERNAL_d82a76cb_4_k_cu_bd8b74aa_1521674cuda3std6ranges3__45__cpo4sizeE,(_ZN41_INTERNAL_d82a76cb_4_k_cu_bd8b74aa_1521676thrust24THRUST_300001_SM_1000_NS12placeholders2_9E - _ZN41_INTERNAL_d82a76cb_4_k_cu_bd8b74aa_1521674cuda3std6ranges3__45__cpo4sizeE)
_ZN41_INTERNAL_d82a76cb_4_k_cu_bd8b74aa_1521674cuda3std6ranges3__45__cpo4sizeE:
	.zero		1
	.type		_ZN41_INTERNAL_d82a76cb_4_k_cu_bd8b74aa_1521676thrust24THRUST_300001_SM_1000_NS12placeholders2_9E,@object
	.size		_ZN41_INTERNAL_d82a76cb_4_k_cu_bd8b74aa_1521676thrust24THRUST_300001_SM_1000_NS12placeholders2_9E,(_ZN41_INTERNAL_d82a76cb_4_k_cu_bd8b74aa_1521674cuda3std3__45__cpo7crbeginE - _ZN41_INTERNAL_d82a76cb_4_k_cu_bd8b74aa_1521676thrust24THRUST_300001_SM_1000_NS12placeholders2_9E)
_ZN41_INTERNAL_d82a76cb_4_k_cu_bd8b74aa_1521676thrust24THRUST_300001_SM_1000_NS12placeholders2_9E:
	.zero		1
	.type		_ZN41_INTERNAL_d82a76cb_4_k_cu_bd8b74aa_1521674cuda3std3__45__cpo7crbeginE,@object
	.size		_ZN41_INTERNAL_d82a76cb_4_k_cu_bd8b74aa_1521674cuda3std3__45__cpo7crbeginE,(_ZN41_INTERNAL_d82a76cb_4_k_cu_bd8b74aa_1521674cuda3std6ranges3__45__cpo4nextE - _ZN41_INTERNAL_d82a76cb_4_k_cu_bd8b74aa_1521674cuda3std3__45__cpo7crbeginE)
_ZN41_INTERNAL_d82a76cb_4_k_cu_bd8b74aa_1521674cuda3std3__45__cpo7crbeginE:
	.zero		1
	.type		_ZN41_INTERNAL_d82a76cb_4_k_cu_bd8b74aa_1521674cuda3std6ranges3__45__cpo4nextE,@object
	.size		_ZN41_INTERNAL_d82a76cb_4_k_cu_bd8b74aa_1521674cuda3std6ranges3__45__cpo4nextE,(_ZN41_INTERNAL_d82a76cb_4_k_cu_bd8b74aa_1521674cuda3std6ranges3__45__cpo4swapE - _ZN41_INTERNAL_d82a76cb_4_k_cu_bd8b74aa_1521674cuda3std6ranges3__45__cpo4nextE)
_ZN41_INTERNAL_d82a76cb_4_k_cu_bd8b74aa_1521674cuda3std6ranges3__45__cpo4nextE:
	.zero		1
	.type		_ZN41_INTERNAL_d82a76cb_4_k_cu_bd8b74aa_1521674cuda3std6ranges3__45__cpo4swapE,@object
	.size		_ZN41_INTERNAL_d82a76cb_4_k_cu_bd8b74aa_1521674cuda3std6ranges3__45__cpo4swapE,(_ZN41_INTERNAL_d82a76cb_4_k_cu_bd8b74aa_1521676thrust24THRUST_300001_SM_1000_NS12placeholders2_1E - _ZN41_INTERNAL_d82a76cb_4_k_cu_bd8b74aa_1521674cuda3std6ranges3__45__cpo4swapE)
_ZN41_INTERNAL_d82a76cb_4_k_cu_bd8b74aa_1521674cuda3std6ranges3__45__cpo4swapE:
	.zero		1
	.type		_ZN41_INTERNAL_d82a76cb_4_k_cu_bd8b74aa_1521676thrust24THRUST_300001_SM_1000_NS12placeholders2_1E,@object
	.size		_ZN41_INTERNAL_d82a76cb_4_k_cu_bd8b74aa_1521676thrust24THRUST_300001_SM_1000_NS12placeholders2_1E,(_ZN41_INTERNAL_d82a76cb_4_k_cu_bd8b74aa_1521676thrust24THRUST_300001_SM_1000_NS12placeholders2_3E - _ZN41_INTERNAL_d82a76cb_4_k_cu_bd8b74aa_1521676thrust24THRUST_300001_SM_1000_NS12placeholders2_1E)
_ZN41_INTERNAL_d82a76cb_4_k_cu_bd8b74aa_1521676thrust24THRUST_300001_SM_1000_NS12placeholders2_1E:
	.zero		1
	.type		_ZN41_INTERNAL_d82a76cb_4_k_cu_bd8b74aa_1521676thrust24THRUST_300001_SM_1000_NS12placeholders2_3E,@object
	.size		_ZN41_INTERNAL_d82a76cb_4_k_cu_bd8b74aa_1521676thrust24THRUST_300001_SM_1000_NS12placeholders2_3E,(_ZN41_INTERNAL_d82a76cb_4_k_cu_bd8b74aa_1521674cuda3std3__45__cpo5beginE - _ZN41_INTERNAL_d82a76cb_4_k_cu_bd8b74aa_1521676thrust24THRUST_300001_SM_1000_NS12placeholders2_3E)
_ZN41_INTERNAL_d82a76cb_4_k_cu_bd8b74aa_1521676thrust24THRUST_300001_SM_1000_NS12placeholders2_3E:
	.zero		1
	.type		_ZN41_INTERNAL_d82a76cb_4_k_cu_bd8b74aa_1521674cuda3std3__45__cpo5beginE,@object
	.size		_ZN41_INTERNAL_d82a76cb_4_k_cu_bd8b74aa_1521674cuda3std3__45__cpo5beginE,(_ZN41_INTERNAL_d82a76cb_4_k_cu_bd8b74aa_1521674cuda3std6ranges3__45__cpo5beginE - _ZN41_INTERNAL_d82a76cb_4_k_cu_bd8b74aa_1521674cuda3std3__45__cpo5beginE)
_ZN41_INTERNAL_d82a76cb_4_k_cu_bd8b74aa_1521674cuda3std3__45__cpo5beginE:
	.zero		1
	.type		_ZN41_INTERNAL_d82a76cb_4_k_cu_bd8b74aa_1521674cuda3std6ranges3__45__cpo5beginE,@object
	.size		_ZN41_INTERNAL_d82a76cb_4_k_cu_bd8b74aa_1521674cuda3std6ranges3__45__cpo5beginE,(_ZN41_INTERNAL_d82a76cb_4_k_cu_bd8b74aa_1521674cuda3std3__443_GLOBAL__N__d82a76cb_4_k_cu_bd8b74aa_1521676ignoreE - _ZN41_INTERNAL_d82a76cb_4_k_cu_bd8b74aa_1521674cuda3std6ranges3__45__cpo5beginE)
_ZN41_INTERNAL_d82a76cb_4_k_cu_bd8b74aa_1521674cuda3std6ranges3__45__cpo5beginE:
	.zero		1
	.type		_ZN41_INTERNAL_d82a76cb_4_k_cu_bd8b74aa_1521674cuda3std3__443_GLOBAL__N__d82a76cb_4_k_cu_bd8b74aa_1521676ignoreE,@object
	.size		_ZN41_INTERNAL_d82a76cb_4_k_cu_bd8b74aa_1521674cuda3std3__443_GLOBAL__N__d82a76cb_4_k_cu_bd8b74aa_1521676ignoreE,(_ZN41_INTERNAL_d82a76cb_4_k_cu_bd8b74aa_1521674cuda3std6ranges3__45__cpo4dataE - _ZN41_INTERNAL_d82a76cb_4_k_cu_bd8b74aa_1521674cuda3std3__443_GLOBAL__N__d82a76cb_4_k_cu_bd8b74aa_1521676ignoreE)
_ZN41_INTERNAL_d82a76cb_4_k_cu_bd8b74aa_1521674cuda3std3__443_GLOBAL__N__d82a76cb_4_k_cu_bd8b74aa_1521676ignoreE:
	.zero		1
	.type		_ZN41_INTERNAL_d82a76cb_4_k_cu_bd8b74aa_1521674cuda3std6ranges3__45__cpo4dataE,@object
	.size		_ZN41_INTERNAL_d82a76cb_4_k_cu_bd8b74aa_1521674cuda3std6ranges3__45__cpo4dataE,(_ZN41_INTERNAL_d82a76cb_4_k_cu_bd8b74aa_1521676thrust24THRUST_300001_SM_1000_NS12placeholders2_7E - _ZN41_INTERNAL_d82a76cb_4_k_cu_bd8b74aa_1521674cuda3std6ranges3__45__cpo4dataE)
_ZN41_INTERNAL_d82a76cb_4_k_cu_bd8b74aa_1521674cuda3std6ranges3__45__cpo4dataE:
	.zero		1
	.type		_ZN41_INTERNAL_d82a76cb_4_k_cu_bd8b74aa_1521676thrust24THRUST_300001_SM_1000_NS12placeholders2_7E,@object
	.size		_ZN41_INTERNAL_d82a76cb_4_k_cu_bd8b74aa_1521676thrust24THRUST_300001_SM_1000_NS12placeholders2_7E,(_ZN41_INTERNAL_d82a76cb_4_k_cu_bd8b74aa_1521674cuda3std3__45__cpo6rbeginE - _ZN41_INTERNAL_d82a76cb_4_k_cu_bd8b74aa_1521676thrust24THRUST_300001_SM_1000_NS12placeholders2_7E)
_ZN41_INTERNAL_d82a76cb_4_k_cu_bd8b74aa_1521676thrust24THRUST_300001_SM_1000_NS12placeholders2_7E:
	.zero		1
	.type		_ZN41_INTERNAL_d82a76cb_4_k_cu_bd8b74aa_1521674cuda3std3__45__cpo6rbeginE,@object
	.size		_ZN41_INTERNAL_d82a76cb_4_k_cu_bd8b74aa_1521674cuda3std3__45__cpo6rbeginE,(_ZN41_INTERNAL_d82a76cb_4_k_cu_bd8b74aa_1521674cuda3std6ranges3__45__cpo7advanceE - _ZN41_INTERNAL_d82a76cb_4_k_cu_bd8b74aa_1521674cuda3std3__45__cpo6rbeginE)
_ZN41_INTERNAL_d82a76cb_4_k_cu_bd8b74aa_1521674cuda3std3__45__cpo6rbeginE:
	.zero		1
	.type		_ZN41_INTERNAL_d82a76cb_4_k_cu_bd8b74aa_1521674cuda3std6ranges3__45__cpo7advanceE,@object
	.size		_ZN41_INTERNAL_d82a76cb_4_k_cu_bd8b74aa_1521674cuda3std6ranges3__45__cpo7advanceE,(_ZN41_INTERNAL_d82a76cb_4_k_cu_bd8b74aa_1521674cuda3std3__47nulloptE - _ZN41_INTERNAL_d82a76cb_4_k_cu_bd8b74aa_1521674cuda3std6ranges3__45__cpo7advanceE)
_ZN41_INTERNAL_d82a76cb_4_k_cu_bd8b74aa_1521674cuda3std6ranges3__45__cpo7advanceE:
	.zero		1
	.type		_ZN41_INTERNAL_d82a76cb_4_k_cu_bd8b74aa_1521674cuda3std3__47nulloptE,@object
	.size		_ZN41_INTERNAL_d82a76cb_4_k_cu_bd8b74aa_1521674cuda3std3__47nulloptE,(_ZN41_INTERNAL_d82a76cb_4_k_cu_bd8b74aa_1521674cuda3std6ranges3__45__cpo8distanceE - _ZN41_INTERNAL_d82a76cb_4_k_cu_bd8b74aa_1521674cuda3std3__47nulloptE)
_ZN41_INTERNAL_d82a76cb_4_k_cu_bd8b74aa_1521674cuda3std3__47nulloptE:
	.zero		1
	.type		_ZN41_INTERNAL_d82a76cb_4_k_cu_bd8b74aa_1521674cuda3std6ranges3__45__cpo8distanceE,@object
	.size		_ZN41_INTERNAL_d82a76cb_4_k_cu_bd8b74aa_1521674cuda3std6ranges3__45__cpo8distanceE,(_ZN41_INTERNAL_d82a76cb_4_k_cu_bd8b74aa_1521676thrust24THRUST_300001_SM_1000_NS12placeholders2_6E - _ZN41_INTERNAL_d82a76cb_4_k_cu_bd8b74aa_1521674cuda3std6ranges3__45__cpo8distanceE)
_ZN41_INTERNAL_d82a76cb_4_k_cu_bd8b74aa_1521674cuda3std6ranges3__45__cpo8distanceE:
	.zero		1
	.type		_ZN41_INTERNAL_d82a76cb_4_k_cu_bd8b74aa_1521676thrust24THRUST_300001_SM_1000_NS12placeholders2_6E,@object
	.size		_ZN41_INTERNAL_d82a76cb_4_k_cu_bd8b74aa_1521676thrust24THRUST_300001_SM_1000_NS12placeholders2_6E,(_ZN41_INTERNAL_d82a76cb_4_k_cu_bd8b74aa_1521674cuda3std3__45__cpo4cendE - _ZN41_INTERNAL_d82a76cb_4_k_cu_bd8b74aa_1521676thrust24THRUST_300001_SM_1000_NS12placeholders2_6E)
_ZN41_INTERNAL_d82a76cb_4_k_cu_bd8b74aa_1521676thrust24THRUST_300001_SM_1000_NS12placeholders2_6E:
	.zero		1
	.type		_ZN41_INTERNAL_d82a76cb_4_k_cu_bd8b74aa_1521674cuda3std3__45__cpo4cendE,@object
	.size		_ZN41_INTERNAL_d82a76cb_4_k_cu_bd8b74aa_1521674cuda3std3__45__cpo4cendE,(_ZN41_INTERNAL_d82a76cb_4_k_cu_bd8b74aa_1521674cuda3std6ranges3__45__cpo4cendE - _ZN41_INTERNAL_d82a76cb_4_k_cu_bd8b74aa_1521674cuda3std3__45__cpo4cendE)
_ZN41_INTERNAL_d82a76cb_4_k_cu_bd8b74aa_1521674cuda3std3__45__cpo4cendE:
	.zero		1
	.type		_ZN41_INTERNAL_d82a76cb_4_k_cu_bd8b74aa_1521674cuda3std6ranges3__45__cpo4cendE,@object
	.size		_ZN41_INTERNAL_d82a76cb_4_k_cu_bd8b74aa_1521674cuda3std6ranges3__45__cpo4cendE,(_ZN41_INTERNAL_d82a76cb_4_k_cu_bd8b74aa_1521674cuda3std3__420unreachable_sentinelE - _ZN41_INTERNAL_d82a76cb_4_k_cu_bd8b74aa_1521674cuda3std6ranges3__45__cpo4cendE)
_ZN41_INTERNAL_d82a76cb_4_k_cu_bd8b74aa_1521674cuda3std6ranges3__45__cpo4cendE:
	.zero		1
	.type		_ZN41_INTERNAL_d82a76cb_4_k_cu_bd8b74aa_1521674cuda3std3__420unreachable_sentinelE,@object
	.size		_ZN41_INTERNAL_d82a76cb_4_k_cu_bd8b74aa_1521674cuda3std3__420unreachable_sentinelE,(_ZN41_INTERNAL_d82a76cb_4_k_cu_bd8b74aa_1521674cuda3std6ranges3__45__cpo5ssizeE - _ZN41_INTERNAL_d82a76cb_4_k_cu_bd8b74aa_1521674cuda3std3__420unreachable_sentinelE)
_ZN41_INTERNAL_d82a76cb_4_k_cu_bd8b74aa_1521674cuda3std3__420unreachable_sentinelE:
	.zero		1
	.type		_ZN41_INTERNAL_d82a76cb_4_k_cu_bd8b74aa_1521674cuda3std6ranges3__45__cpo5ssizeE,@object
	.size		_ZN41_INTERNAL_d82a76cb_4_k_cu_bd8b74aa_1521674cuda3std6ranges3__45__cpo5ssizeE,(_ZN41_INTERNAL_d82a76cb_4_k_cu_bd8b74aa_1521676thrust24THRUST_300001_SM_1000_NS12placeholders3_10E - _ZN41_INTERNAL_d82a76cb_4_k_cu_bd8b74aa_1521674cuda3std6ranges3__45__cpo5ssizeE)
_ZN41_INTERNAL_d82a76cb_4_k_cu_bd8b74aa_1521674cuda3std6ranges3__45__cpo5ssizeE:
	.zero		1
	.type		_ZN41_INTERNAL_d82a76cb_4_k_cu_bd8b74aa_1521676thrust24THRUST_300001_SM_1000_NS12placeholders3_10E,@object
	.size		_ZN41_INTERNAL_d82a76cb_4_k_cu_bd8b74aa_1521676thrust24THRUST_300001_SM_1000_NS12placeholders3_10E,(_ZN41_INTERNAL_d82a76cb_4_k_cu_bd8b74aa_1521674cuda3std3__45__cpo5crendE - _ZN41_INTERNAL_d82a76cb_4_k_cu_bd8b74aa_1521676thrust24THRUST_300001_SM_1000_NS12placeholders3_10E)
_ZN41_INTERNAL_d82a76cb_4_k_cu_bd8b74aa_1521676thrust24THRUST_300001_SM_1000_NS12placeholders3_10E:
	.zero		1
	.type		_ZN41_INTERNAL_d82a76cb_4_k_cu_bd8b74aa_1521674cuda3std3__45__cpo5crendE,@object
	.size		_ZN41_INTERNAL_d82a76cb_4_k_cu_bd8b74aa_1521674cuda3std3__45__cpo5crendE,(_ZN41_INTERNAL_d82a76cb_4_k_cu_bd8b74aa_1521674cuda3std6ranges3__45__cpo4prevE - _ZN41_INTERNAL_d82a76cb_4_k_cu_bd8b74aa_1521674cuda3std3__45__cpo5crendE)
_ZN41_INTERNAL_d82a76cb_4_k_cu_bd8b74aa_1521674cuda3std3__45__cpo5crendE:
	.zero		1
	.type		_ZN41_INTERNAL_d82a76cb_4_k_cu_bd8b74aa_1521674cuda3std6ranges3__45__cpo4prevE,@object
	.size		_ZN41_INTERNAL_d82a76cb_4_k_cu_bd8b74aa_1521674cuda3std6ranges3__45__cpo4prevE,(_ZN41_INTERNAL_d82a76cb_4_k_cu_bd8b74aa_1521674cuda3std6ranges3__45__cpo9iter_moveE - _ZN41_INTERNAL_d82a76cb_4_k_cu_bd8b74aa_1521674cuda3std6ranges3__45__cpo4prevE)
_ZN41_INTERNAL_d82a76cb_4_k_cu_bd8b74aa_1521674cuda3std6ranges3__45__cpo4prevE:
	.zero		1
	.type		_ZN41_INTERNAL_d82a76cb_4_k_cu_bd8b74aa_1521674cuda3std6ranges3__45__cpo9iter_moveE,@object
	.size		_ZN41_INTERNAL_d82a76cb_4_k_cu_bd8b74aa_1521674cuda3std6ranges3__45__cpo9iter_moveE,(_ZN41_INTERNAL_d82a76cb_4_k_cu_bd8b74aa_1521676thrust24THRUST_300001_SM_1000_NS12placeholders2_2E - _ZN41_INTERNAL_d82a76cb_4_k_cu_bd8b74aa_1521674cuda3std6ranges3__45__cpo9iter_moveE)
_ZN41_INTERNAL_d82a76cb_4_k_cu_bd8b74aa_1521674cuda3std6ranges3__45__cpo9iter_moveE:
	.zero		1
	.type		_ZN41_INTERNAL_d82a76cb_4_k_cu_bd8b74aa_1521676thrust24THRUST_300001_SM_1000_NS12placeholders2_2E,@object
	.size		_ZN41_INTERNAL_d82a76cb_4_k_cu_bd8b74aa_1521676thrust24THRUST_300001_SM_1000_NS12placeholders2_2E,(_ZN41_INTERNAL_d82a76cb_4_k_cu_bd8b74aa_1521676thrust24THRUST_300001_SM_1000_NS12placeholders2_4E - _ZN41_INTERNAL_d82a76cb_4_k_cu_bd8b74aa_1521676thrust24THRUST_300001_SM_1000_NS12placeholders2_2E)
_ZN41_INTERNAL_d82a76cb_4_k_cu_bd8b74aa_1521676thrust24THRUST_300001_SM_1000_NS12placeholders2_2E:
	.zero		1
	.type		_ZN41_INTERNAL_d82a76cb_4_k_cu_bd8b74aa_1521676thrust24THRUST_300001_SM_1000_NS12placeholders2_4E,@object
	.size		_ZN41_INTERNAL_d82a76cb_4_k_cu_bd8b74aa_1521676thrust24THRUST_300001_SM_1000_NS12placeholders2_4E,(_ZN41_INTERNAL_d82a76cb_4_k_cu_bd8b74aa_1521674cuda3std3__45__cpo3endE - _ZN41_INTERNAL_d82a76cb_4_k_cu_bd8b74aa_1521676thrust24THRUST_300001_SM_1000_NS12placeholders2_4E)
_ZN41_INTERNAL_d82a76cb_4_k_cu_bd8b74aa_1521676thrust24THRUST_300001_SM_1000_NS12placeholders2_4E:
	.zero		1
	.type		_ZN41_INTERNAL_d82a76cb_4_k_cu_bd8b74aa_1521674cuda3std3__45__cpo3endE,@object
	.size		_ZN41_INTERNAL_d82a76cb_4_k_cu_bd8b74aa_1521674cuda3std3__45__cpo3endE,(_ZN41_INTERNAL_d82a76cb_4_k_cu_bd8b74aa_1521674cuda3std6ranges3__45__cpo3endE - _ZN41_INTERNAL_d82a76cb_4_k_cu_bd8b74aa_1521674cuda3std3__45__cpo3endE)
_ZN41_INTERNAL_d82a76cb_4_k_cu_bd8b74aa_1521674cuda3std3__45__cpo3endE:
	.zero		1
	.type		_ZN41_INTERNAL_d82a76cb_4_k_cu_bd8b74aa_1521674cuda3std6ranges3__45__cpo3endE,@object
	.size		_ZN41_INTERNAL_d82a76cb_4_k_cu_bd8b74aa_1521674cuda3std6ranges3__45__cpo3endE,(_ZN41_INTERNAL_d82a76cb_4_k_cu_bd8b74aa_1521674cuda3std3__419piecewise_constructE - _ZN41_INTERNAL_d82a76cb_4_k_cu_bd8b74aa_1521674cuda3std6ranges3__45__cpo3endE)
_ZN41_INTERNAL_d82a76cb_4_k_cu_bd8b74aa_1521674cuda3std6ranges3__45__cpo3endE:
	.zero		1
	.type		_ZN41_INTERNAL_d82a76cb_4_k_cu_bd8b74aa_1521674cuda3std3__419piecewise_constructE,@object
	.size		_ZN41_INTERNAL_d82a76cb_4_k_cu_bd8b74aa_1521674cuda3std3__419piecewise_constructE,(_ZN41_INTERNAL_d82a76cb_4_k_cu_bd8b74aa_1521674cuda3std6ranges3__45__cpo5cdataE - _ZN41_INTERNAL_d82a76cb_4_k_cu_bd8b74aa_1521674cuda3std3__419piecewise_constructE)
_ZN41_INTERNAL_d82a76cb_4_k_cu_bd8b74aa_1521674cuda3std3__419piecewise_constructE:
	.zero		1
	.type		_ZN41_INTERNAL_d82a76cb_4_k_cu_bd8b74aa_1521674cuda3std6ranges3__45__cpo5cdataE,@object
	.size		_ZN41_INTERNAL_d82a76cb_4_k_cu_bd8b74aa_1521674cuda3std6ranges3__45__cpo5cdataE,(_ZN41_INTERNAL_d82a76cb_4_k_cu_bd8b74aa_1521676thrust24THRUST_300001_SM_1000_NS12placeholders2_8E - _ZN41_INTERNAL_d82a76cb_4_k_cu_bd8b74aa_1521674cuda3std6ranges3__45__cpo5cdataE)
_ZN41_INTERNAL_d82a76cb_4_k_cu_bd8b74aa_1521674cuda3std6ranges3__45__cpo5cdataE:
	.zero		1
	.type		_ZN41_INTERNAL_d82a76cb_4_k_cu_bd8b74aa_1521676thrust24THRUST_300001_SM_1000_NS12placeholders2_8E,@object
	.size		_ZN41_INTERNAL_d82a76cb_4_k_cu_bd8b74aa_1521676thrust24THRUST_300001_SM_1000_NS12placeholders2_8E,(_ZN41_INTERNAL_d82a76cb_4_k_cu_bd8b74aa_1521674cuda3std3__45__cpo4rendE - _ZN41_INTERNAL_d82a76cb_4_k_cu_bd8b74aa_1521676thrust24THRUST_300001_SM_1000_NS12placeholders2_8E)
_ZN41_INTERNAL_d82a76cb_4_k_cu_bd8b74aa_1521676thrust24THRUST_300001_SM_1000_NS12placeholders2_8E:
	.zero		1
	.type		_ZN41_INTERNAL_d82a76cb_4_k_cu_bd8b74aa_1521674cuda3std3__45__cpo4rendE,@object
	.size		_ZN41_INTERNAL_d82a76cb_4_k_cu_bd8b74aa_1521674cuda3std3__45__cpo4rendE,(_ZN41_INTERNAL_d82a76cb_4_k_cu_bd8b74aa_1521674cuda3std6ranges3__45__cpo9iter_swapE - _ZN41_INTERNAL_d82a76cb_4_k_cu_bd8b74aa_1521674cuda3std3__45__cpo4rendE)
_ZN41_INTERNAL_d82a76cb_4_k_cu_bd8b74aa_1521674cuda3std3__45__cpo4rendE:
	.zero		1
	.type		_ZN41_INTERNAL_d82a76cb_4_k_cu_bd8b74aa_1521674cuda3std6ranges3__45__cpo9iter_swapE,@object
	.size		_ZN41_INTERNAL_d82a76cb_4_k_cu_bd8b74aa_1521674cuda3std6ranges3__45__cpo9iter_swapE,(_ZN41_INTERNAL_d82a76cb_4_k_cu_bd8b74aa_1521674cuda3std3__48unexpectE - _ZN41_INTERNAL_d82a76cb_4_k_cu_bd8b74aa_1521674cuda3std6ranges3__45__cpo9iter_swapE)
_ZN41_INTERNAL_d82a76cb_4_k_cu_bd8b74aa_1521674cuda3std6ranges3__45__cpo9iter_swapE:
	.zero		1
	.type		_ZN41_INTERNAL_d82a76cb_4_k_cu_bd8b74aa_1521674cuda3std3__48unexpectE,@object
	.size		_ZN41_INTERNAL_d82a76cb_4_k_cu_bd8b74aa_1521674cuda3std3__48unexpectE,(_ZN41_INTERNAL_d82a76cb_4_k_cu_bd8b74aa_1521676thrust24THRUST_300001_SM_1000_NS6system6detail10sequential3seqE - _ZN41_INTERNAL_d82a76cb_4_k_cu_bd8b74aa_1521674cuda3std3__48unexpectE)
_ZN41_INTERNAL_d82a76cb_4_k_cu_bd8b74aa_1521674cuda3std3__48unexpectE:
	.zero		1
	.type		_ZN41_INTERNAL_d82a76cb_4_k_cu_bd8b74aa_1521676thrust24THRUST_300001_SM_1000_NS6system6detail10sequential3seqE,@object
	.size		_ZN41_INTERNAL_d82a76cb_4_k_cu_bd8b74aa_1521676thrust24THRUST_300001_SM_1000_NS6system6detail10sequential3seqE,(.L_29 - _ZN41_INTERNAL_d82a76cb_4_k_cu_bd8b74aa_1521676thrust24THRUST_300001_SM_1000_NS6system6detail10sequential3seqE)
_ZN41_INTERNAL_d82a76cb_4_k_cu_bd8b74aa_1521676thrust24THRUST_300001_SM_1000_NS6system6detail10sequential3seqE:
	.zero		1
.L_29:


//--------------------- .nv.constant0._ZN3cub18CUB_300001_SM_10006detail11EmptyKernelIvEEvv --------------------------
	.section	.nv.constant0._ZN3cub18CUB_300001_SM_10006detail11EmptyKernelIvEEvv,"a",@progbits
	.sectionflags	@""
	.align	4
.nv.constant0._ZN3cub18CUB_300001_SM_10006detail11EmptyKernelIvEEvv:
	.zero		896


//--------------------- SYMBOLS --------------------------

	.type		.nv.reservedSmem.offset0,@object
	.size		.nv.reservedSmem.offset0,0x4
